//
// Generated by NVIDIA NVVM Compiler
//
// Compiler Build ID: CL-36424714
// Cuda compilation tools, release 13.0, V13.0.88
// Based on NVVM 20.0.0
//

.version 9.0
.target sm_100
.address_size 64

	// .globl	_Z10dot_kernelPdS_
// _ZZ10dot_kernelPdS_E5s_mem has been demoted
// _ZZ10sum_kernelPdS_E5s_mem has been demoted

.visible .entry _Z10dot_kernelPdS_(
	.param .u64 .ptr .align 1 _Z10dot_kernelPdS__param_0,
	.param .u64 .ptr .align 1 _Z10dot_kernelPdS__param_1
)
{
	.reg .pred 	%p<23>;
	.reg .b32 	%r<75>;
	.reg .b32 	%f<31>;
	.reg .b64 	%rd<9>;
	.reg .b64 	%fd<96>;
	// demoted variable
	.shared .align 4 .b8 _ZZ10dot_kernelPdS_E5s_mem[128];
	ld.param.u64 	%rd1, [_Z10dot_kernelPdS__param_0];
	ld.param.u64 	%rd2, [_Z10dot_kernelPdS__param_1];
	mov.u32 	%r1, %tid.x;
	mov.u32 	%r2, %ctaid.x;
	mov.u32 	%r3, %ntid.x;
	mad.lo.s32 	%r4, %r2, %r3, %r1;
	setp.gt.u32 	%p1, %r4, 9999;
	mov.f64 	%fd86, 0d0000000000000000;
	@%p1 bra 	$L__BB0_2;
	cvta.to.global.u64 	%rd3, %rd1;
	mul.wide.u32 	%rd4, %r4, 8;
	add.s64 	%rd5, %rd3, %rd4;
	ld.global.f64 	%fd18, [%rd5];
	mul.f64 	%fd86, %fd18, %fd18;
$L__BB0_2:
	bar.warp.sync 	-1;
	// begin inline asm
	mov.b64 {%r28,%r29}, %fd86;
	// end inline asm
	shfl.sync.down.b32	%r31|%p2, %r29, 16, 31, -1;
	shfl.sync.down.b32	%r30|%p3, %r28, 16, 31, -1;
	// begin inline asm
	mov.b64 %fd20, {%r30,%r31};
	// end inline asm
	add.f64 	%fd21, %fd86, %fd20;
	// begin inline asm
	mov.b64 {%r32,%r33}, %fd21;
	// end inline asm
	shfl.sync.down.b32	%r35|%p4, %r33, 8, 31, -1;
	shfl.sync.down.b32	%r34|%p5, %r32, 8, 31, -1;
	// begin inline asm
	mov.b64 %fd22, {%r34,%r35};
	// end inline asm
	add.f64 	%fd23, %fd21, %fd22;
	// begin inline asm
	mov.b64 {%r36,%r37}, %fd23;
	// end inline asm
	shfl.sync.down.b32	%r39|%p6, %r37, 4, 31, -1;
	shfl.sync.down.b32	%r38|%p7, %r36, 4, 31, -1;
	// begin inline asm
	mov.b64 %fd24, {%r38,%r39};
	// end inline asm
	add.f64 	%fd25, %fd23, %fd24;
	// begin inline asm
	mov.b64 {%r40,%r41}, %fd25;
	// end inline asm
	shfl.sync.down.b32	%r43|%p8, %r41, 2, 31, -1;
	shfl.sync.down.b32	%r42|%p9, %r40, 2, 31, -1;
	// begin inline asm
	mov.b64 %fd26, {%r42,%r43};
	// end inline asm
	add.f64 	%fd27, %fd25, %fd26;
	// begin inline asm
	mov.b64 {%r44,%r45}, %fd27;
	// end inline asm
	shfl.sync.down.b32	%r47|%p10, %r45, 1, 31, -1;
	shfl.sync.down.b32	%r46|%p11, %r44, 1, 31, -1;
	// begin inline asm
	mov.b64 %fd28, {%r46,%r47};
	// end inline asm
	add.f64 	%fd95, %fd27, %fd28;
	and.b32  	%r48, %r1, 31;
	setp.ne.s32 	%p12, %r48, 0;
	@%p12 bra 	$L__BB0_4;
	cvt.rn.f32.f64 	%f1, %fd95;
	shr.u32 	%r49, %r1, 3;
	mov.u32 	%r50, _ZZ10dot_kernelPdS_E5s_mem;
	add.s32 	%r51, %r50, %r49;
	st.shared.f32 	[%r51], %f1;
$L__BB0_4:
	bar.sync 	0;
	setp.ne.s32 	%p13, %r1, 0;
	@%p13 bra 	$L__BB0_20;
	setp.lt.u32 	%p14, %r3, 64;
	@%p14 bra 	$L__BB0_19;
	shr.u32 	%r53, %r3, 5;
	add.s32 	%r5, %r53, -1;
	add.s32 	%r54, %r53, -2;
	and.b32  	%r6, %r5, 15;
	setp.lt.u32 	%p15, %r54, 15;
	mov.b32 	%r71, 1;
	@%p15 bra 	$L__BB0_10;
	mov.u32 	%r57, _ZZ10dot_kernelPdS_E5s_mem;
	add.s32 	%r67, %r57, 32;
	and.b32  	%r58, %r5, -16;
	neg.s32 	%r69, %r58;
	mov.b32 	%r68, 0;
$L__BB0_8:
	.pragma "nounroll";
	ld.shared.f32 	%f2, [%r67+-28];
	cvt.f64.f32 	%fd30, %f2;
	add.f64 	%fd31, %fd95, %fd30;
	ld.shared.f32 	%f3, [%r67+-24];
	cvt.f64.f32 	%fd32, %f3;
	add.f64 	%fd33, %fd31, %fd32;
	ld.shared.f32 	%f4, [%r67+-20];
	cvt.f64.f32 	%fd34, %f4;
	add.f64 	%fd35, %fd33, %fd34;
	ld.shared.f32 	%f5, [%r67+-16];
	cvt.f64.f32 	%fd36, %f5;
	add.f64 	%fd37, %fd35, %fd36;
	ld.shared.f32 	%f6, [%r67+-12];
	cvt.f64.f32 	%fd38, %f6;
	add.f64 	%fd39, %fd37, %fd38;
	ld.shared.f32 	%f7, [%r67+-8];
	cvt.f64.f32 	%fd40, %f7;
	add.f64 	%fd41, %fd39, %fd40;
	ld.shared.f32 	%f8, [%r67+-4];
	cvt.f64.f32 	%fd42, %f8;
	add.f64 	%fd43, %fd41, %fd42;
	ld.shared.f32 	%f9, [%r67];
	cvt.f64.f32 	%fd44, %f9;
	add.f64 	%fd45, %fd43, %fd44;
	ld.shared.f32 	%f10, [%r67+4];
	cvt.f64.f32 	%fd46, %f10;
	add.f64 	%fd47, %fd45, %fd46;
	ld.shared.f32 	%f11, [%r67+8];
	cvt.f64.f32 	%fd48, %f11;
	add.f64 	%fd49, %fd47, %fd48;
	ld.shared.f32 	%f12, [%r67+12];
	cvt.f64.f32 	%fd50, %f12;
	add.f64 	%fd51, %fd49, %fd50;
	ld.shared.f32 	%f13, [%r67+16];
	cvt.f64.f32 	%fd52, %f13;
	add.f64 	%fd53, %fd51, %fd52;
	ld.shared.f32 	%f14, [%r67+20];
	cvt.f64.f32 	%fd54, %f14;
	add.f64 	%fd55, %fd53, %fd54;
	ld.shared.f32 	%f15, [%r67+24];
	cvt.f64.f32 	%fd56, %f15;
	add.f64 	%fd57, %fd55, %fd56;
	ld.shared.f32 	%f16, [%r67+28];
	cvt.f64.f32 	%fd58, %f16;
	add.f64 	%fd59, %fd57, %fd58;
	ld.shared.f32 	%f17, [%r67+32];
	cvt.f64.f32 	%fd60, %f17;
	add.f64 	%fd95, %fd59, %fd60;
	add.s32 	%r69, %r69, 16;
	add.s32 	%r68, %r68, 16;
	add.s32 	%r67, %r67, 64;
	setp.ne.s32 	%p16, %r69, 0;
	@%p16 bra 	$L__BB0_8;
	add.s32 	%r71, %r68, 1;
$L__BB0_10:
	setp.eq.s32 	%p17, %r6, 0;
	@%p17 bra 	$L__BB0_19;
	and.b32  	%r16, %r5, 7;
	setp.lt.u32 	%p18, %r6, 8;
	@%p18 bra 	$L__BB0_13;
	shl.b32 	%r59, %r71, 2;
	mov.u32 	%r60, _ZZ10dot_kernelPdS_E5s_mem;
	add.s32 	%r61, %r60, %r59;
	ld.shared.f32 	%f18, [%r61];
	cvt.f64.f32 	%fd62, %f18;
	add.f64 	%fd63, %fd95, %fd62;
	ld.shared.f32 	%f19, [%r61+4];
	cvt.f64.f32 	%fd64, %f19;
	add.f64 	%fd65, %fd63, %fd64;
	ld.shared.f32 	%f20, [%r61+8];
	cvt.f64.f32 	%fd66, %f20;
	add.f64 	%fd67, %fd65, %fd66;
	ld.shared.f32 	%f21, [%r61+12];
	cvt.f64.f32 	%fd68, %f21;
	add.f64 	%fd69, %fd67, %fd68;
	ld.shared.f32 	%f22, [%r61+16];
	cvt.f64.f32 	%fd70, %f22;
	add.f64 	%fd71, %fd69, %fd70;
	ld.shared.f32 	%f23, [%r61+20];
	cvt.f64.f32 	%fd72, %f23;
	add.f64 	%fd73, %fd71, %fd72;
	ld.shared.f32 	%f24, [%r61+24];
	cvt.f64.f32 	%fd74, %f24;
	add.f64 	%fd75, %fd73, %fd74;
	ld.shared.f32 	%f25, [%r61+28];
	cvt.f64.f32 	%fd76, %f25;
	add.f64 	%fd95, %fd75, %fd76;
	add.s32 	%r71, %r71, 8;
$L__BB0_13:
	setp.eq.s32 	%p19, %r16, 0;
	@%p19 bra 	$L__BB0_19;
	and.b32  	%r19, %r5, 3;
	setp.lt.u32 	%p20, %r16, 4;
	@%p20 bra 	$L__BB0_16;
	shl.b32 	%r62, %r71, 2;
	mov.u32 	%r63, _ZZ10dot_kernelPdS_E5s_mem;
	add.s32 	%r64, %r63, %r62;
	ld.shared.f32 	%f26, [%r64];
	cvt.f64.f32 	%fd78, %f26;
	add.f64 	%fd79, %fd95, %fd78;
	ld.shared.f32 	%f27, [%r64+4];
	cvt.f64.f32 	%fd80, %f27;
	add.f64 	%fd81, %fd79, %fd80;
	ld.shared.f32 	%f28, [%r64+8];
	cvt.f64.f32 	%fd82, %f28;
	add.f64 	%fd83, %fd81, %fd82;
	ld.shared.f32 	%f29, [%r64+12];
	cvt.f64.f32 	%fd84, %f29;
	add.f64 	%fd95, %fd83, %fd84;
	add.s32 	%r71, %r71, 4;
$L__BB0_16:
	setp.eq.s32 	%p21, %r19, 0;
	@%p21 bra 	$L__BB0_19;
	shl.b32 	%r65, %r71, 2;
	mov.u32 	%r66, _ZZ10dot_kernelPdS_E5s_mem;
	add.s32 	%r74, %r66, %r65;
	neg.s32 	%r73, %r19;
$L__BB0_18:
	.pragma "nounroll";
	ld.shared.f32 	%f30, [%r74];
	cvt.f64.f32 	%fd85, %f30;
	add.f64 	%fd95, %fd95, %fd85;
	add.s32 	%r74, %r74, 4;
	add.s32 	%r73, %r73, 1;
	setp.ne.s32 	%p22, %r73, 0;
	@%p22 bra 	$L__BB0_18;
$L__BB0_19:
	cvta.to.global.u64 	%rd6, %rd2;
	mul.wide.u32 	%rd7, %r2, 8;
	add.s64 	%rd8, %rd6, %rd7;
	st.global.f64 	[%rd8], %fd95;
$L__BB0_20:
	ret;

}
	// .globl	_Z10sum_kernelPdS_
.visible .entry _Z10sum_kernelPdS_(
	.param .u64 .ptr .align 1 _Z10sum_kernelPdS__param_0,
	.param .u64 .ptr .align 1 _Z10sum_kernelPdS__param_1
)
{
	.reg .pred 	%p<23>;
	.reg .b32 	%r<75>;
	.reg .b32 	%f<31>;
	.reg .b64 	%rd<7>;
	.reg .b64 	%fd<95>;
	// demoted variable
	.shared .align 4 .b8 _ZZ10sum_kernelPdS_E5s_mem[128];
	ld.param.u64 	%rd1, [_Z10sum_kernelPdS__param_0];
	ld.param.u64 	%rd2, [_Z10sum_kernelPdS__param_1];
	mov.u32 	%r1, %tid.x;
	mov.u32 	%r27, %ctaid.x;
	mov.u32 	%r2, %ntid.x;
	mad.lo.s32 	%r3, %r27, %r2, %r1;
	setp.ge.u32 	%p1, %r3, %r2;
	mov.f64 	%fd85, 0d0000000000000000;
	@%p1 bra 	$L__BB1_2;
	cvta.to.global.u64 	%rd3, %rd1;
	mul.wide.u32 	%rd4, %r3, 8;
	add.s64 	%rd5, %rd3, %rd4;
	ld.global.f64 	%fd85, [%rd5];
$L__BB1_2:
	bar.warp.sync 	-1;
	// begin inline asm
	mov.b64 {%r28,%r29}, %fd85;
	// end inline asm
	shfl.sync.down.b32	%r31|%p2, %r29, 16, 31, -1;
	shfl.sync.down.b32	%r30|%p3, %r28, 16, 31, -1;
	// begin inline asm
	mov.b64 %fd19, {%r30,%r31};
	// end inline asm
	add.f64 	%fd20, %fd85, %fd19;
	// begin inline asm
	mov.b64 {%r32,%r33}, %fd20;
	// end inline asm
	shfl.sync.down.b32	%r35|%p4, %r33, 8, 31, -1;
	shfl.sync.down.b32	%r34|%p5, %r32, 8, 31, -1;
	// begin inline asm
	mov.b64 %fd21, {%r34,%r35};
	// end inline asm
	add.f64 	%fd22, %fd20, %fd21;
	// begin inline asm
	mov.b64 {%r36,%r37}, %fd22;
	// end inline asm
	shfl.sync.down.b32	%r39|%p6, %r37, 4, 31, -1;
	shfl.sync.down.b32	%r38|%p7, %r36, 4, 31, -1;
	// begin inline asm
	mov.b64 %fd23, {%r38,%r39};
	// end inline asm
	add.f64 	%fd24, %fd22, %fd23;
	// begin inline asm
	mov.b64 {%r40,%r41}, %fd24;
	// end inline asm
	shfl.sync.down.b32	%r43|%p8, %r41, 2, 31, -1;
	shfl.sync.down.b32	%r42|%p9, %r40, 2, 31, -1;
	// begin inline asm
	mov.b64 %fd25, {%r42,%r43};
	// end inline asm
	add.f64 	%fd26, %fd24, %fd25;
	// begin inline asm
	mov.b64 {%r44,%r45}, %fd26;
	// end inline asm
	shfl.sync.down.b32	%r47|%p10, %r45, 1, 31, -1;
	shfl.sync.down.b32	%r46|%p11, %r44, 1, 31, -1;
	// begin inline asm
	mov.b64 %fd27, {%r46,%r47};
	// end inline asm
	add.f64 	%fd94, %fd26, %fd27;
	and.b32  	%r48, %r1, 31;
	setp.ne.s32 	%p12, %r48, 0;
	@%p12 bra 	$L__BB1_4;
	cvt.rn.f32.f64 	%f1, %fd94;
	shr.u32 	%r49, %r1, 3;
	mov.u32 	%r50, _ZZ10sum_kernelPdS_E5s_mem;
	add.s32 	%r51, %r50, %r49;
	st.shared.f32 	[%r51], %f1;
$L__BB1_4:
	bar.sync 	0;
	setp.ne.s32 	%p13, %r1, 0;
	@%p13 bra 	$L__BB1_20;
	setp.lt.u32 	%p14, %r2, 64;
	@%p14 bra 	$L__BB1_19;
	shr.u32 	%r53, %r2, 5;
	add.s32 	%r4, %r53, -1;
	add.s32 	%r54, %r53, -2;
	and.b32  	%r5, %r4, 15;
	setp.lt.u32 	%p15, %r54, 15;
	mov.b32 	%r71, 1;
	@%p15 bra 	$L__BB1_10;
	mov.u32 	%r57, _ZZ10sum_kernelPdS_E5s_mem;
	add.s32 	%r67, %r57, 32;
	and.b32  	%r58, %r4, -16;
	neg.s32 	%r69, %r58;
	mov.b32 	%r68, 0;
$L__BB1_8:
	.pragma "nounroll";
	ld.shared.f32 	%f2, [%r67+-28];
	cvt.f64.f32 	%fd29, %f2;
	add.f64 	%fd30, %fd94, %fd29;
	ld.shared.f32 	%f3, [%r67+-24];
	cvt.f64.f32 	%fd31, %f3;
	add.f64 	%fd32, %fd30, %fd31;
	ld.shared.f32 	%f4, [%r67+-20];
	cvt.f64.f32 	%fd33, %f4;
	add.f64 	%fd34, %fd32, %fd33;
	ld.shared.f32 	%f5, [%r67+-16];
	cvt.f64.f32 	%fd35, %f5;
	add.f64 	%fd36, %fd34, %fd35;
	ld.shared.f32 	%f6, [%r67+-12];
	cvt.f64.f32 	%fd37, %f6;
	add.f64 	%fd38, %fd36, %fd37;
	ld.shared.f32 	%f7, [%r67+-8];
	cvt.f64.f32 	%fd39, %f7;
	add.f64 	%fd40, %fd38, %fd39;
	ld.shared.f32 	%f8, [%r67+-4];
	cvt.f64.f32 	%fd41, %f8;
	add.f64 	%fd42, %fd40, %fd41;
	ld.shared.f32 	%f9, [%r67];
	cvt.f64.f32 	%fd43, %f9;
	add.f64 	%fd44, %fd42, %fd43;
	ld.shared.f32 	%f10, [%r67+4];
	cvt.f64.f32 	%fd45, %f10;
	add.f64 	%fd46, %fd44, %fd45;
	ld.shared.f32 	%f11, [%r67+8];
	cvt.f64.f32 	%fd47, %f11;
	add.f64 	%fd48, %fd46, %fd47;
	ld.shared.f32 	%f12, [%r67+12];
	cvt.f64.f32 	%fd49, %f12;
	add.f64 	%fd50, %fd48, %fd49;
	ld.shared.f32 	%f13, [%r67+16];
	cvt.f64.f32 	%fd51, %f13;
	add.f64 	%fd52, %fd50, %fd51;
	ld.shared.f32 	%f14, [%r67+20];
	cvt.f64.f32 	%fd53, %f14;
	add.f64 	%fd54, %fd52, %fd53;
	ld.shared.f32 	%f15, [%r67+24];
	cvt.f64.f32 	%fd55, %f15;
	add.f64 	%fd56, %fd54, %fd55;
	ld.shared.f32 	%f16, [%r67+28];
	cvt.f64.f32 	%fd57, %f16;
	add.f64 	%fd58, %fd56, %fd57;
	ld.shared.f32 	%f17, [%r67+32];
	cvt.f64.f32 	%fd59, %f17;
	add.f64 	%fd94, %fd58, %fd59;
	add.s32 	%r69, %r69, 16;
	add.s32 	%r68, %r68, 16;
	add.s32 	%r67, %r67, 64;
	setp.ne.s32 	%p16, %r69, 0;
	@%p16 bra 	$L__BB1_8;
	add.s32 	%r71, %r68, 1;
$L__BB1_10:
	setp.eq.s32 	%p17, %r5, 0;
	@%p17 bra 	$L__BB1_19;
	and.b32  	%r15, %r4, 7;
	setp.lt.u32 	%p18, %r5, 8;
	@%p18 bra 	$L__BB1_13;
	shl.b32 	%r59, %r71, 2;
	mov.u32 	%r60, _ZZ10sum_kernelPdS_E5s_mem;
	add.s32 	%r61, %r60, %r59;
	ld.shared.f32 	%f18, [%r61];
	cvt.f64.f32 	%fd61, %f18;
	add.f64 	%fd62, %fd94, %fd61;
	ld.shared.f32 	%f19, [%r61+4];
	cvt.f64.f32 	%fd63, %f19;
	add.f64 	%fd64, %fd62, %fd63;
	ld.shared.f32 	%f20, [%r61+8];
	cvt.f64.f32 	%fd65, %f20;
	add.f64 	%fd66, %fd64, %fd65;
	ld.shared.f32 	%f21, [%r61+12];
	cvt.f64.f32 	%fd67, %f21;
	add.f64 	%fd68, %fd66, %fd67;
	ld.shared.f32 	%f22, [%r61+16];
	cvt.f64.f32 	%fd69, %f22;
	add.f64 	%fd70, %fd68, %fd69;
	ld.shared.f32 	%f23, [%r61+20];
	cvt.f64.f32 	%fd71, %f23;
	add.f64 	%fd72, %fd70, %fd71;
	ld.shared.f32 	%f24, [%r61+24];
	cvt.f64.f32 	%fd73, %f24;
	add.f64 	%fd74, %fd72, %fd73;
	ld.shared.f32 	%f25, [%r61+28];
	cvt.f64.f32 	%fd75, %f25;
	add.f64 	%fd94, %fd74, %fd75;
	add.s32 	%r71, %r71, 8;
$L__BB1_13:
	setp.eq.s32 	%p19, %r15, 0;
	@%p19 bra 	$L__BB1_19;
	and.b32  	%r18, %r4, 3;
	setp.lt.u32 	%p20, %r15, 4;
	@%p20 bra 	$L__BB1_16;
	shl.b32 	%r62, %r71, 2;
	mov.u32 	%r63, _ZZ10sum_kernelPdS_E5s_mem;
	add.s32 	%r64, %r63, %r62;
	ld.shared.f32 	%f26, [%r64];
	cvt.f64.f32 	%fd77, %f26;
	add.f64 	%fd78, %fd94, %fd77;
	ld.shared.f32 	%f27, [%r64+4];
	cvt.f64.f32 	%fd79, %f27;
	add.f64 	%fd80, %fd78, %fd79;
	ld.shared.f32 	%f28, [%r64+8];
	cvt.f64.f32 	%fd81, %f28;
	add.f64 	%fd82, %fd80, %fd81;
	ld.shared.f32 	%f29, [%r64+12];
	cvt.f64.f32 	%fd83, %f29;
	add.f64 	%fd94, %fd82, %fd83;
	add.s32 	%r71, %r71, 4;
$L__BB1_16:
	setp.eq.s32 	%p21, %r18, 0;
	@%p21 bra 	$L__BB1_19;
	shl.b32 	%r65, %r71, 2;
	mov.u32 	%r66, _ZZ10sum_kernelPdS_E5s_mem;
	add.s32 	%r74, %r66, %r65;
	neg.s32 	%r73, %r18;
$L__BB1_18:
	.pragma "nounroll";
	ld.shared.f32 	%f30, [%r74];
	cvt.f64.f32 	%fd84, %f30;
	add.f64 	%fd94, %fd94, %fd84;
	add.s32 	%r74, %r74, 4;
	add.s32 	%r73, %r73, 1;
	setp.ne.s32 	%p22, %r73, 0;
	@%p22 bra 	$L__BB1_18;
$L__BB1_19:
	cvta.to.global.u64 	%rd6, %rd2;
	st.global.f64 	[%rd6], %fd94;
$L__BB1_20:
	ret;

}


// ===== COMPILED SASS (sm_100) =====

	.target	sm_100

	.elftype	@"ET_EXEC"


//--------------------- .note.nv.tkinfo           --------------------------
	.section	.note.nv.tkinfo,"",@"SHT_NOTE"
	.sectionflags	@"SHF_NOTE_NV_TKINFO"
	.tkinfo
        /*0018*/ 	.word	0x00000002
        /*0030*/ 	.string	""
        /*0030*/ 	.string	"ptxas"
        /*0030*/ 	.string	"Cuda compilation tools, release 13.0, V13.0.88"
        /*0030*/ 	.string	"Build cuda_13.0.r13.0/compiler.36424714_0"
        /*0030*/ 	.string	"-arch sm_100 -m 64 "



//--------------------- .note.nv.cuinfo           --------------------------
	.section	.note.nv.cuinfo,"",@"SHT_NOTE"
	.sectionflags	@"SHF_NOTE_NV_CUINFO"
        /*0018*/ 	.short	0x0002
        /*001a*/ 	.short	0x0064
        /*001c*/ 	.short	0x0082
	.zero		2


//--------------------- .nv.info                  --------------------------
	.section	.nv.info,"",@"SHT_CUDA_INFO"
	.align	4


	//----- nvinfo : EIATTR_REGCOUNT
	.align		4
        /*0000*/ 	.byte	0x04, 0x2f
        /*0002*/ 	.short	(.L_1 - .L_0)
	.align		4
.L_0:
        /*0004*/ 	.word	index@(_Z10dot_kernelPdS_)
        /*0008*/ 	.word	0x0000001a


	//----- nvinfo : EIATTR_FRAME_SIZE
	.align		4
.L_1:
        /*000c*/ 	.byte	0x04, 0x11
        /*000e*/ 	.short	(.L_3 - .L_2)
	.align		4
.L_2:
        /*0010*/ 	.word	index@(_Z10dot_kernelPdS_)
        /*0014*/ 	.word	0x00000000


	//----- nvinfo : EIATTR_REGCOUNT
	.align		4
.L_3:
        /*0018*/ 	.byte	0x04, 0x2f
        /*001a*/ 	.short	(.L_5 - .L_4)
	.align		4
.L_4:
        /*001c*/ 	.word	index@(_Z10sum_kernelPdS_)
        /*0020*/ 	.word	0x0000001a


	//----- nvinfo : EIATTR_FRAME_SIZE
	.align		4
.L_5:
        /*0024*/ 	.byte	0x04, 0x11
        /*0026*/ 	.short	(.L_7 - .L_6)
	.align		4
.L_6:
        /*0028*/ 	.word	index@(_Z10sum_kernelPdS_)
        /*002c*/ 	.word	0x00000000


	//----- nvinfo : EIATTR_MIN_STACK_SIZE
	.align		4
.L_7:
        /*0030*/ 	.byte	0x04, 0x12
        /*0032*/ 	.short	(.L_9 - .L_8)
	.align		4
.L_8:
        /*0034*/ 	.word	index@(_Z10sum_kernelPdS_)
        /*0038*/ 	.word	0x00000000


	//----- nvinfo : EIATTR_MIN_STACK_SIZE
	.align		4
.L_9:
        /*003c*/ 	.byte	0x04, 0x12
        /*003e*/ 	.short	(.L_11 - .L_10)
	.align		4
.L_10:
        /*0040*/ 	.word	index@(_Z10dot_kernelPdS_)
        /*0044*/ 	.word	0x00000000
.L_11:


//--------------------- .nv.compat                --------------------------
	.section	.nv.compat,"",@"SHT_CUDA_COMPAT_INFO"
	.align	4
        /*0000*/ 	.byte	0x02, 0x09, 0x00, 0x00, 0x02, 0x02, 0x01, 0x00, 0x02, 0x05, 0x05, 0x00, 0x03, 0x07, 0x01, 0x01
        /*0010*/ 	.byte	0x02, 0x03, 0x00, 0x00, 0x02, 0x06, 0x01, 0x00, 0x04, 0x0b, 0x08, 0x00, 0x01, 0x00, 0x00, 0x00
        /*0020*/ 	.byte	0x00, 0x00, 0x00, 0x00


//--------------------- .nv.info._Z10sum_kernelPdS_ --------------------------
	.section	.nv.info._Z10sum_kernelPdS_,"",@"SHT_CUDA_INFO"
	.sectionflags	@""
	.align	4


	//----- nvinfo : EIATTR_CUDA_API_VERSION
	.align		4
        /*0000*/ 	.byte	0x04, 0x37
        /*0002*/ 	.short	(.L_13 - .L_12)
.L_12:
        /*0004*/ 	.word	0x00000082


	//----- nvinfo : EIATTR_KPARAM_INFO
	.align		4
.L_13:
        /*0008*/ 	.byte	0x04, 0x17
        /*000a*/ 	.short	(.L_15 - .L_14)
.L_14:
        /*000c*/ 	.word	0x00000000
        /*0010*/ 	.short	0x0001
        /*0012*/ 	.short	0x0008
        /*0014*/ 	.byte	0x00, 0xf5, 0x21, 0x00


	//----- nvinfo : EIATTR_KPARAM_INFO
	.align		4
.L_15:
        /*0018*/ 	.byte	0x04, 0x17
        /*001a*/ 	.short	(.L_17 - .L_16)
.L_16:
        /*001c*/ 	.word	0x00000000
        /*0020*/ 	.short	0x0000
        /*0022*/ 	.short	0x0000
        /*0024*/ 	.byte	0x00, 0xf5, 0x21, 0x00


	//----- nvinfo : EIATTR_SPARSE_MMA_MASK
	.align		4
.L_17:
        /*0028*/ 	.byte	0x03, 0x50
        /*002a*/ 	.short	0x0000


	//----- nvinfo : EIATTR_MAXREG_COUNT
	.align		4
        /*002c*/ 	.byte	0x03, 0x1b
        /*002e*/ 	.short	0x00ff


	//----- nvinfo : EIATTR_NUM_BARRIERS
	.align		4
        /*0030*/ 	.byte	0x02, 0x4c
        /*0032*/ 	.byte	0x01
	.zero		1


	//----- nvinfo : EIATTR_MERCURY_ISA_VERSION
	.align		4
        /*0034*/ 	.byte	0x03, 0x5f
        /*0036*/ 	.short	0x0101


	//----- nvinfo : EIATTR_UNUSED_LOAD_BYTE_OFFSET
	.align		4
        /*0038*/ 	.byte	0x04, 0x44
        /*003a*/ 	.short	(.L_19 - .L_18)


	//   ....[0]....
.L_18:
        /*003c*/ 	.word	0x00000340
        /*0040*/ 	.word	0x0000fff0


	//----- nvinfo : EIATTR_COOP_GROUP_MASK_REGIDS
	.align		4
.L_19:
        /*0044*/ 	.byte	0x04, 0x29
        /*0046*/ 	.short	(.L_21 - .L_20)


	//   ....[0]....
.L_20:
        /*0048*/ 	.word	0xffffffff


	//   ....[1]....
        /*004c*/ 	.word	0xffffffff


	//   ....[2]....
        /*0050*/ 	.word	0xffffffff


	//   ....[3]....
        /*0054*/ 	.word	0xffffffff


	//   ....[4]....
        /*0058*/ 	.word	0xffffffff


	//   ....[5]....
        /*005c*/ 	.word	0xffffffff


	//   ....[6]....
        /*0060*/ 	.word	0xffffffff


	//   ....[7]....
        /*0064*/ 	.word	0xffffffff


	//   ....[8]....
        /*0068*/ 	.word	0xffffffff


	//   ....[9]....
        /*006c*/ 	.word	0xffffffff


	//   ....[10]....
        /*0070*/ 	.word	0xffffffff


	//----- nvinfo : EIATTR_COOP_GROUP_INSTR_OFFSETS
	.align		4
.L_21:
        /*0074*/ 	.byte	0x04, 0x28
        /*0076*/ 	.short	(.L_23 - .L_22)


	//   ....[0]....
.L_22:
        /*0078*/ 	.word	0x00000110


	//   ....[1]....
        /*007c*/ 	.word	0x00000120


	//   ....[2]....
        /*0080*/ 	.word	0x00000130


	//   ....[3]....
        /*0084*/ 	.word	0x00000150


	//   ....[4]....
        /*0088*/ 	.word	0x00000160


	//   ....[5]....
        /*008c*/ 	.word	0x00000180


	//   ....[6]....
        /*0090*/ 	.word	0x00000190


	//   ....[7]....
        /*0094*/ 	.word	0x000001b0


	//   ....[8]....
        /*0098*/ 	.word	0x000001c0


	//   ....[9]....
        /*009c*/ 	.word	0x000001e0


	//   ....[10]....
        /*00a0*/ 	.word	0x000001f0


	//----- nvinfo : EIATTR_VRC_CTA_INIT_COUNT
	.align		4
.L_23:
        /*00a4*/ 	.byte	0x02, 0x4a
	.zero		1
	.zero		1


	//----- nvinfo : EIATTR_EXIT_INSTR_OFFSETS
	.align		4
        /*00a8*/ 	.byte	0x04, 0x1c
        /*00aa*/ 	.short	(.L_25 - .L_24)


	//   ....[0]....
.L_24:
        /*00ac*/ 	.word	0x00000240


	//   ....[1]....
        /*00b0*/ 	.word	0x00000a70


	//----- nvinfo : EIATTR_CBANK_PARAM_SIZE
	.align		4
.L_25:
        /*00b4*/ 	.byte	0x03, 0x19
        /*00b6*/ 	.short	0x0010


	//----- nvinfo : EIATTR_PARAM_CBANK
	.align		4
        /*00b8*/ 	.byte	0x04, 0x0a
        /*00ba*/ 	.short	(.L_27 - .L_26)
	.align		4
.L_26:
        /*00bc*/ 	.word	index@(.nv.constant0._Z10sum_kernelPdS_)
        /*00c0*/ 	.short	0x0380
        /*00c2*/ 	.short	0x0010


	//----- nvinfo : EIATTR_SW_WAR
	.align		4
.L_27:
        /*00c4*/ 	.byte	0x04, 0x36
        /*00c6*/ 	.short	(.L_29 - .L_28)
.L_28:
        /*00c8*/ 	.word	0x00000008
.L_29:


//--------------------- .nv.info._Z10dot_kernelPdS_ --------------------------
	.section	.nv.info._Z10dot_kernelPdS_,"",@"SHT_CUDA_INFO"
	.sectionflags	@""
	.align	4


	//----- nvinfo : EIATTR_CUDA_API_VERSION
	.align		4
        /*0000*/ 	.byte	0x04, 0x37
        /*0002*/ 	.short	(.L_31 - .L_30)
.L_30:
        /*0004*/ 	.word	0x00000082


	//----- nvinfo : EIATTR_KPARAM_INFO
	.align		4
.L_31:
        /*0008*/ 	.byte	0x04, 0x17
        /*000a*/ 	.short	(.L_33 - .L_32)
.L_32:
        /*000c*/ 	.word	0x00000000
        /*0010*/ 	.short	0x0001
        /*0012*/ 	.short	0x0008
        /*0014*/ 	.byte	0x00, 0xf5, 0x21, 0x00


	//----- nvinfo : EIATTR_KPARAM_INFO
	.align		4
.L_33:
        /*0018*/ 	.byte	0x04, 0x17
        /*001a*/ 	.short	(.L_35 - .L_34)
.L_34:
        /*001c*/ 	.word	0x00000000
        /*0020*/ 	.short	0x0000
        /*0022*/ 	.short	0x0000
        /*0024*/ 	.byte	0x00, 0xf5, 0x21, 0x00


	//----- nvinfo : EIATTR_SPARSE_MMA_MASK
	.align		4
.L_35:
        /*0028*/ 	.byte	0x03, 0x50
        /*002a*/ 	.short	0x0000


	//----- nvinfo : EIATTR_MAXREG_COUNT
	.align		4
        /*002c*/ 	.byte	0x03, 0x1b
        /*002e*/ 	.short	0x00ff


	//----- nvinfo : EIATTR_NUM_BARRIERS
	.align		4
        /*0030*/ 	.byte	0x02, 0x4c
        /*0032*/ 	.byte	0x01
	.zero		1


	//----- nvinfo : EIATTR_MERCURY_ISA_VERSION
	.align		4
        /*0034*/ 	.byte	0x03, 0x5f
        /*0036*/ 	.short	0x0101


	//----- nvinfo : EIATTR_UNUSED_LOAD_BYTE_OFFSET
	.align		4
        /*0038*/ 	.byte	0x04, 0x44
        /*003a*/ 	.short	(.L_37 - .L_36)


	//   ....[0]....
.L_36:
        /*003c*/ 	.word	0x00000350
        /*0040*/ 	.word	0x0000fff0


	//----- nvinfo : EIATTR_COOP_GROUP_MASK_REGIDS
	.align		4
.L_37:
        /*0044*/ 	.byte	0x04, 0x29
        /*0046*/ 	.short	(.L_39 - .L_38)


	//   ....[0]....
.L_38:
        /*0048*/ 	.word	0xffffffff


	//   ....[1]....
        /*004c*/ 	.word	0xffffffff


	//   ....[2]....
        /*0050*/ 	.word	0xffffffff


	//   ....[3]....
        /*0054*/ 	.word	0xffffffff


	//   ....[4]....
        /*0058*/ 	.word	0xffffffff


	//   ....[5]....
        /*005c*/ 	.word	0xffffffff


	//   ....[6]....
        /*0060*/ 	.word	0xffffffff


	//   ....[7]....
        /*0064*/ 	.word	0xffffffff


	//   ....[8]....
        /*0068*/ 	.word	0xffffffff


	//   ....[9]....
        /*006c*/ 	.word	0xffffffff


	//   ....[10]....
        /*0070*/ 	.word	0xffffffff


	//----- nvinfo : EIATTR_COOP_GROUP_INSTR_OFFSETS
	.align		4
.L_39:
        /*0074*/ 	.byte	0x04, 0x28
        /*0076*/ 	.short	(.L_41 - .L_40)


	//   ....[0]....
.L_40:
        /*0078*/ 	.word	0x000000c0


	//   ....[1]....
        /*007c*/ 	.word	0x000000f0


	//   ....[2]....
        /*0080*/ 	.word	0x00000100


	//   ....[3]....
        /*0084*/ 	.word	0x00000120


	//   ....[4]....
        /*0088*/ 	.word	0x00000130


	//   ....[5]....
        /*008c*/ 	.word	0x00000170


	//   ....[6]....
        /*0090*/ 	.word	0x00000180


	//   ....[7]....
        /*0094*/ 	.word	0x000001c0


	//   ....[8]....
        /*0098*/ 	.word	0x000001d0


	//   ....[9]....
        /*009c*/ 	.word	0x000001f0


	//   ....[10]....
        /*00a0*/ 	.word	0x00000200


	//----- nvinfo : EIATTR_VRC_CTA_INIT_COUNT
	.align		4
.L_41:
        /*00a4*/ 	.byte	0x02, 0x4a
	.zero		1
	.zero		1


	//----- nvinfo : EIATTR_EXIT_INSTR_OFFSETS
	.align		4
        /*00a8*/ 	.byte	0x04, 0x1c
        /*00aa*/ 	.short	(.L_43 - .L_42)


	//   ....[0]....
.L_42:
        /*00ac*/ 	.word	0x00000250


	//   ....[1]....
        /*00b0*/ 	.word	0x00000a90


	//----- nvinfo : EIATTR_CBANK_PARAM_SIZE
	.align		4
.L_43:
        /*00b4*/ 	.byte	0x03, 0x19
        /*00b6*/ 	.short	0x0010


	//----- nvinfo : EIATTR_PARAM_CBANK
	.align		4
        /*00b8*/ 	.byte	0x04, 0x0a
        /*00ba*/ 	.short	(.L_45 - .L_44)
	.align		4
.L_44:
        /*00bc*/ 	.word	index@(.nv.constant0._Z10dot_kernelPdS_)
        /*00c0*/ 	.short	0x0380
        /*00c2*/ 	.short	0x0010


	//----- nvinfo : EIATTR_SW_WAR
	.align		4
.L_45:
        /*00c4*/ 	.byte	0x04, 0x36
        /*00c6*/ 	.short	(.L_47 - .L_46)
.L_46:
        /*00c8*/ 	.word	0x00000008
.L_47:


//--------------------- .nv.callgraph             --------------------------
	.section	.nv.callgraph,"",@"SHT_CUDA_CALLGRAPH"
	.align	4
	.sectionentsize	8
	.align		4
        /*0000*/ 	.word	0x00000000
	.align		4
        /*0004*/ 	.word	0xffffffff
	.align		4
        /*0008*/ 	.word	0x00000000
	.align		4
        /*000c*/ 	.word	0xfffffffe
	.align		4
        /*0010*/ 	.word	0x00000000
	.align		4
        /*0014*/ 	.word	0xfffffffd
	.align		4
        /*0018*/ 	.word	0x00000000
	.align		4
        /*001c*/ 	.word	0xfffffffc


//--------------------- .text._Z10sum_kernelPdS_  --------------------------
	.section	.text._Z10sum_kernelPdS_,"ax",@progbits
	.align	128
        .global         _Z10sum_kernelPdS_
        .type           _Z10sum_kernelPdS_,@function
        .size           _Z10sum_kernelPdS_,(.L_x_14 - _Z10sum_kernelPdS_)
        .other          _Z10sum_kernelPdS_,@"STO_CUDA_ENTRY STV_DEFAULT"
_Z10sum_kernelPdS_:
.text._Z10sum_kernelPdS_:
[----:B------:R-:W-:Y:S01]  /*0000*/  LDC R1, c[0x0][0x37c] ;  /* 0x0000df00ff017b82 */ /* 0x000fe20000000800 */
[----:B------:R-:W0:Y:S07]  /*0010*/  S2R R3, SR_TID.X ;  /* 0x0000000000037919 */ /* 0x000e2e0000002100 */
[----:B------:R-:W0:Y:S01]  /*0020*/  S2UR UR4, SR_CTAID.X ;  /* 0x00000000000479c3 */ /* 0x000e220000002500 */
[----:B------:R-:W1:Y:S01]  /*0030*/  LDCU.64 UR8, c[0x0][0x358] ;  /* 0x00006b00ff0877ac */ /* 0x000e620008000a00 */
[----:B------:R-:W-:-:S06]  /*0040*/  CS2R R4, SRZ ;  /* 0x0000000000047805 */ /* 0x000fcc000001ff00 */
[----:B------:R-:W0:Y:S02]  /*0050*/  LDC R0, c[0x0][0x360] ;  /* 0x0000d800ff007b82 */ /* 0x000e240000000800 */
[----:B0-----:R-:W-:-:S05]  /*0060*/  IMAD R9, R0, UR4, R3 ;  /* 0x0000000400097c24 */ /* 0x001fca000f8e0203 */
[----:B------:R-:W-:-:S13]  /*0070*/  ISETP.GE.U32.AND P0, PT, R9, R0, PT ;  /* 0x000000000900720c */ /* 0x000fda0003f06070 */
[----:B------:R-:W0:Y:S02]  /*0080*/  @!P0 LDC.64 R6, c[0x0][0x380] ;  /* 0x0000e000ff068b82 */ /* 0x000e240000000a00 */
[----:B0-----:R-:W-:-:S05]  /*0090*/  @!P0 IMAD.WIDE.U32 R6, R9, 0x8, R6 ;  /* 0x0000000809068825 */ /* 0x001fca00078e0006 */
[----:B-1----:R0:W2:Y:S01]  /*00a0*/  @!P0 LDG.E.64 R4, desc[UR8][R6.64] ;  /* 0x0000000806048981 */ /* 0x0020a2000c1e1b00 */
[C---:B------:R-:W-:Y:S02]  /*00b0*/  LOP3.LUT P0, RZ, R3.reuse, 0x1f, RZ, 0xc0, !PT ;  /* 0x0000001f03ff7812 */ /* 0x040fe4000780c0ff */
[----:B------:R-:W-:-:S11]  /*00c0*/  ISETP.NE.AND P1, PT, R3, RZ, PT ;  /* 0x000000ff0300720c */ /* 0x000fd60003f25270 */
[----:B0-----:R-:W0:Y:S01]  /*00d0*/  @!P0 S2R R7, SR_CgaCtaId ;  /* 0x0000000000078919 */ /* 0x001e220000008800 */
[----:B------:R-:W-:-:S04]  /*00e0*/  @!P0 MOV R6, 0x400 ;  /* 0x0000040000068802 */ /* 0x000fc80000000f00 */
[----:B0-----:R-:W-:-:S04]  /*00f0*/  @!P0 LEA R6, R7, R6, 0x18 ;  /* 0x0000000607068211 */ /* 0x001fc800078ec0ff */
[----:B------:R-:W-:Y:S01]  /*0100*/  @!P0 LEA.HI R3, R3, R6, RZ, 0x1d ;  /* 0x0000000603038211 */ /* 0x000fe200078fe8ff */
[----:B------:R-:W-:Y:S01]  /*0110*/  NOP ;  /* 0x0000000000007918 */ /* 0x000fe20000000000 */
[----:B--2---:R-:W-:Y:S04]  /*0120*/  SHFL.DOWN PT, R9, R5, 0x10, 0x1f ;  /* 0x0a001f0005097f89 */ /* 0x004fe800000e0000 */
[----:B------:R-:W0:Y:S02]  /*0130*/  SHFL.DOWN PT, R8, R4, 0x10, 0x1f ;  /* 0x0a001f0004087f89 */ /* 0x000e2400000e0000 */
[----:B0-----:R-:W-:-:S07]  /*0140*/  DADD R8, R8, R4 ;  /* 0x0000000008087229 */ /* 0x001fce0000000004 */
[----:B------:R-:W-:Y:S04]  /*0150*/  SHFL.DOWN PT, R11, R9, 0x8, 0x1f ;  /* 0x09001f00090b7f89 */ /* 0x000fe800000e0000 */
        /* <DEDUP_REMOVED lines=10> */
[----:B0-----:R-:W-:-:S06]  /*0200*/  DADD R12, R4, R12 ;  /* 0x00000000040c7229 */ /* 0x001fcc000000000c */
[----:B------:R-:W0:Y:S02]  /*0210*/  @!P0 F2F.F32.F64 R2, R12 ;  /* 0x0000000c00028310 */ /* 0x000e240000301000 */
[----:B0-----:R0:W-:Y:S01]  /*0220*/  @!P0 STS [R3], R2 ;  /* 0x0000000203008388 */ /* 0x0011e20000000800 */
[----:B------:R-:W-:Y:S06]  /*0230*/  BAR.SYNC.DEFER_BLOCKING 0x0 ;  /* 0x0000000000007b1d */ /* 0x000fec0000010000 */
[----:B------:R-:W-:Y:S05]  /*0240*/  @P1 EXIT ;  /* 0x000000000000194d */ /* 0x000fea0003800000 */
[----:B------:R-:W-:-:S13]  /*0250*/  ISETP.GE.U32.AND P0, PT, R0, 0x40, PT ;  /* 0x000000400000780c */ /* 0x000fda0003f06070 */
[----:B------:R-:W-:Y:S05]  /*0260*/  @!P0 BRA `(.L_x_0) ;  /* 0x0000000400f88947 */ /* 0x000fea0003800000 */
[C---:B0-----:R-:W-:Y:S01]  /*0270*/  LEA.HI R2, R0.reuse, 0xfffffffe, RZ, 0x1b ;  /* 0xfffffffe00027811 */ /* 0x041fe200078fd8ff */
[----:B------:R-:W-:Y:S01]  /*0280*/  UMOV UR4, 0x1 ;  /* 0x0000000100047882 */ /* 0x000fe20000000000 */
[----:B------:R-:W-:Y:S02]  /*0290*/  LEA.HI R0, R0, 0xffffffff, RZ, 0x1b ;  /* 0xffffffff00007811 */ /* 0x000fe400078fd8ff */
[----:B------:R-:W-:Y:S02]  /*02a0*/  ISETP.GE.U32.AND P0, PT, R2, 0xf, PT ;  /* 0x0000000f0200780c */ /* 0x000fe40003f06070 */
[----:B------:R-:W-:-:S11]  /*02b0*/  LOP3.LUT R3, R0, 0xf, RZ, 0xc0, !PT ;  /* 0x0000000f00037812 */ /* 0x000fd600078ec0ff */
[----:B------:R-:W-:Y:S05]  /*02c0*/  @!P0 BRA `(.L_x_1) ;  /* 0x0000000000c88947 */ /* 0x000fea0003800000 */
[----:B------:R-:W0:Y:S01]  /*02d0*/  S2UR UR5, SR_CgaCtaId ;  /* 0x00000000000579c3 */ /* 0x000e220000008800 */
[----:B------:R-:W-:Y:S01]  /*02e0*/  LOP3.LUT R2, R0, 0xfffffff0, RZ, 0xc0, !PT ;  /* 0xfffffff000027812 */ /* 0x000fe200078ec0ff */
[----:B------:R-:W-:-:S04]  /*02f0*/  UMOV UR4, 0x400 ;  /* 0x0000040000047882 */ /* 0x000fc80000000000 */
[----:B------:R-:W-:Y:S01]  /*0300*/  IMAD.MOV R2, RZ, RZ, -R2 ;  /* 0x000000ffff027224 */ /* 0x000fe200078e0a02 */
[----:B0-----:R-:W-:-:S03]  /*0310*/  ULEA UR5, UR5, UR4, 0x18 ;  /* 0x0000000405057291 */ /* 0x001fc6000f8ec0ff */
[----:B------:R-:W-:Y:S01]  /*0320*/  UMOV UR4, URZ ;  /* 0x000000ff00047c82 */ /* 0x000fe20008000000 */
[----:B------:R-:W-:-:S12]  /*0330*/  UIADD3 UR5, UPT, UPT, UR5, 0x20, URZ ;  /* 0x0000002005057890 */ /* 0x000fd8000fffe0ff */
.L_x_2:
[----:B------:R-:W0:Y:S01]  /*0340*/  LDS.128 R16, [UR5+-0x20] ;  /* 0xffffe005ff107984 */ /* 0x000e220008000c00 */
[----:B------:R-:W-:Y:S01]  /*0350*/  VIADD R2, R2, 0x10 ;  /* 0x0000001002027836 */ /* 0x000fe20000000000 */
[----:B------:R-:W-:Y:S02]  /*0360*/  UIADD3 UR4, UPT, UPT, UR4, 0x10, URZ ;  /* 0x0000001004047890 */ /* 0x000fe4000fffe0ff */
[----:B------:R-:W1:Y:S02]  /*0370*/  LDS.128 R8, [UR5+-0x10] ;  /* 0xfffff005ff087984 */ /* 0x000e640008000c00 */
[----:B------:R-:W-:Y:S02]  /*0380*/  ISETP.NE.AND P0, PT, R2, RZ, PT ;  /* 0x000000ff0200720c */ /* 0x000fe40003f05270 */
[----:B------:R-:W2:Y:S01]  /*0390*/  LDS.128 R4, [UR5] ;  /* 0x00000005ff047984 */ /* 0x000ea20008000c00 */
[----:B0-----:R-:W0:Y:S08]  /*03a0*/  F2F.F64.F32 R16, R17 ;  /* 0x0000001100107310 */ /* 0x001e300000201800 */
[----:B------:R-:W3:Y:S01]  /*03b0*/  F2F.F64.F32 R22, R18 ;  /* 0x0000001200167310 */ /* 0x000ee20000201800 */
[----:B0-----:R-:W-:-:S07]  /*03c0*/  DADD R20, R16, R12 ;  /* 0x0000000010147229 */ /* 0x001fce000000000c */
[----:B------:R-:W0:Y:S01]  /*03d0*/  F2F.F64.F32 R14, R19 ;  /* 0x00000013000e7310 */ /* 0x000e220000201800 */
[----:B---3--:R-:W-:-:S07]  /*03e0*/  DADD R20, R20, R22 ;  /* 0x0000000014147229 */ /* 0x008fce0000000016 */
[----:B-1----:R1:W3:Y:S01]  /*03f0*/  F2F.F64.F32 R12, R8 ;  /* 0x00000008000c7310 */ /* 0x0022e20000201800 */
[----:B0-----:R-:W-:-:S07]  /*0400*/  DADD R14, R20, R14 ;  /* 0x00000000140e7229 */ /* 0x001fce000000000e */
[----:B------:R-:W0:Y:S01]  /*0410*/  F2F.F64.F32 R22, R9 ;  /* 0x0000000900167310 */ /* 0x000e220000201800 */
[----:B-1----:R-:W1:Y:S01]  /*0420*/  LDS R8, [UR5+0x20] ;  /* 0x00002005ff087984 */ /* 0x002e620008000800 */
[----:B---3--:R-:W-:-:S06]  /*0430*/  DADD R12, R14, R12 ;  /* 0x000000000e0c7229 */ /* 0x008fcc000000000c */
[----:B------:R-:W3:Y:S02]  /*0440*/  F2F.F64.F32 R20, R10 ;  /* 0x0000000a00147310 */ /* 0x000ee40000201800 */
[----:B0-----:R-:W-:-:S06]  /*0450*/  DADD R22, R12, R22 ;  /* 0x000000000c167229 */ /* 0x001fcc0000000016 */
[----:B------:R-:W0:Y:S01]  /*0460*/  F2F.F64.F32 R16, R11 ;  /* 0x0000000b00107310 */ /* 0x000e220000201800 */
[----:B------:R-:W4:Y:S01]  /*0470*/  LDS.128 R12, [UR5+0x10] ;  /* 0x00001005ff0c7984 */ /* 0x000f220008000c00 */
[----:B------:R-:W-:Y:S01]  /*0480*/  UIADD3 UR5, UPT, UPT, UR5, 0x40, URZ ;  /* 0x0000004005057890 */ /* 0x000fe2000fffe0ff */
[----:B---3--:R-:W-:-:S05]  /*0490*/  DADD R20, R22, R20 ;  /* 0x0000000016147229 */ /* 0x008fca0000000014 */
[----:B--2---:R-:W2:Y:S03]  /*04a0*/  F2F.F64.F32 R18, R4 ;  /* 0x0000000400127310 */ /* 0x004ea60000201800 */
[----:B0-----:R-:W-:-:S05]  /*04b0*/  DADD R16, R20, R16 ;  /* 0x0000000014107229 */ /* 0x001fca0000000010 */
[----:B------:R-:W0:Y:S03]  /*04c0*/  F2F.F64.F32 R22, R5 ;  /* 0x0000000500167310 */ /* 0x000e260000201800 */
[----:B--2---:R-:W-:-:S05]  /*04d0*/  DADD R16, R16, R18 ;  /* 0x0000000010107229 */ /* 0x004fca0000000012 */
[----:B------:R-:W2:Y:S03]  /*04e0*/  F2F.F64.F32 R20, R6 ;  /* 0x0000000600147310 */ /* 0x000ea60000201800 */
[----:B0-----:R-:W-:-:S05]  /*04f0*/  DADD R16, R16, R22 ;  /* 0x0000000010107229 */ /* 0x001fca0000000016 */
[----:B------:R-:W0:Y:S03]  /*0500*/  F2F.F64.F32 R18, R7 ;  /* 0x0000000700127310 */ /* 0x000e260000201800 */
[----:B--2---:R-:W-:-:S05]  /*0510*/  DADD R16, R16, R20 ;  /* 0x0000000010107229 */ /* 0x004fca0000000014 */
[----:B-1----:R-:W-:Y:S03]  /*0520*/  F2F.F64.F32 R8, R8 ;  /* 0x0000000800087310 */ /* 0x002fe60000201800 */
[----:B0-----:R-:W-:-:S05]  /*0530*/  DADD R16, R16, R18 ;  /* 0x0000000010107229 */ /* 0x001fca0000000012 */
[----:B----4-:R-:W0:Y:S08]  /*0540*/  F2F.F64.F32 R10, R12 ;  /* 0x0000000c000a7310 */ /* 0x010e300000201800 */
[----:B------:R-:W1:Y:S01]  /*0550*/  F2F.F64.F32 R18, R13 ;  /* 0x0000000d00127310 */ /* 0x000e620000201800 */
[----:B0-----:R-:W-:-:S07]  /*0560*/  DADD R10, R16, R10 ;  /* 0x00000000100a7229 */ /* 0x001fce000000000a */
[----:B------:R-:W0:Y:S01]  /*0570*/  F2F.F64.F32 R4, R14 ;  /* 0x0000000e00047310 */ /* 0x000e220000201800 */
[----:B-1----:R-:W-:-:S07]  /*0580*/  DADD R10, R10, R18 ;  /* 0x000000000a0a7229 */ /* 0x002fce0000000012 */
[----:B------:R-:W1:Y:S01]  /*0590*/  F2F.F64.F32 R16, R15 ;  /* 0x0000000f00107310 */ /* 0x000e620000201800 */
[----:B0-----:R-:W-:-:S08]  /*05a0*/  DADD R4, R10, R4 ;  /* 0x000000000a047229 */ /* 0x001fd00000000004 */
[----:B-1----:R-:W-:-:S08]  /*05b0*/  DADD R4, R4, R16 ;  /* 0x0000000004047229 */ /* 0x002fd00000000010 */
[----:B------:R-:W-:Y:S01]  /*05c0*/  DADD R12, R4, R8 ;  /* 0x00000000040c7229 */ /* 0x000fe20000000008 */
[----:B------:R-:W-:Y:S10]  /*05d0*/  @P0 BRA `(.L_x_2) ;  /* 0xfffffffc00580947 */ /* 0x000ff4000383ffff */
[----:B------:R-:W-:-:S12]  /*05e0*/  UIADD3 UR4, UPT, UPT, UR4, 0x1, URZ ;  /* 0x0000000104047890 */ /* 0x000fd8000fffe0ff */
.L_x_1:
[----:B------:R-:W-:-:S13]  /*05f0*/  ISETP.NE.AND P0, PT, R3, RZ, PT ;  /* 0x000000ff0300720c */ /* 0x000fda0003f05270 */
[----:B------:R-:W-:Y:S05]  /*0600*/  @!P0 BRA `(.L_x_0) ;  /* 0x0000000400108947 */ /* 0x000fea0003800000 */
[----:B------:R-:W-:Y:S02]  /*0610*/  ISETP.GE.U32.AND P0, PT, R3, 0x8, PT ;  /* 0x000000080300780c */ /* 0x000fe40003f06070 */
[----:B------:R-:W-:-:S04]  /*0620*/  LOP3.LUT R10, R0, 0x7, RZ, 0xc0, !PT ;  /* 0x00000007000a7812 */ /* 0x000fc800078ec0ff */
[----:B------:R-:W-:-:S07]  /*0630*/  ISETP.NE.AND P1, PT, R10, RZ, PT ;  /* 0x000000ff0a00720c */ /* 0x000fce0003f25270 */
[----:B------:R-:W-:Y:S06]  /*0640*/  @!P0 BRA `(.L_x_3) ;  /* 0x0000000000748947 */ /* 0x000fec0003800000 */
[----:B------:R-:W0:Y:S01]  /*0650*/  S2UR UR6, SR_CgaCtaId ;  /* 0x00000000000679c3 */ /* 0x000e220000008800 */
[----:B------:R-:W-:Y:S02]  /*0660*/  UMOV UR5, 0x400 ;  /* 0x0000040000057882 */ /* 0x000fe40000000000 */
[----:B0-----:R-:W-:-:S04]  /*0670*/  ULEA UR5, UR6, UR5, 0x18 ;  /* 0x0000000506057291 */ /* 0x001fc8000f8ec0ff */
[----:B------:R-:W-:Y:S02]  /*0680*/  ULEA UR5, UR4, UR5, 0x2 ;  /* 0x0000000504057291 */ /* 0x000fe4000f8e10ff */
[----:B------:R-:W-:-:S07]  /*0690*/  UIADD3 UR4, UPT, UPT, UR4, 0x8, URZ ;  /* 0x0000000804047890 */ /* 0x000fce000fffe0ff */
[----:B------:R-:W0:Y:S04]  /*06a0*/  LDS R11, [UR5] ;  /* 0x00000005ff0b7984 */ /* 0x000e280008000800 */
[----:B------:R-:W1:Y:S04]  /*06b0*/  LDS R14, [UR5+0x4] ;  /* 0x00000405ff0e7984 */ /* 0x000e680008000800 */
[----:B------:R-:W2:Y:S04]  /*06c0*/  LDS R15, [UR5+0x8] ;  /* 0x00000805ff0f7984 */ /* 0x000ea80008000800 */
[----:B------:R-:W3:Y:S04]  /*06d0*/  LDS R16, [UR5+0xc] ;  /* 0x00000c05ff107984 */ /* 0x000ee80008000800 */
[----:B------:R-:W4:Y:S04]  /*06e0*/  LDS R17, [UR5+0x10] ;  /* 0x00001005ff117984 */ /* 0x000f280008000800 */
[----:B------:R-:W-:Y:S04]  /*06f0*/  LDS R18, [UR5+0x14] ;  /* 0x00001405ff127984 */ /* 0x000fe80008000800 */
[----:B------:R-:W-:Y:S04]  /*0700*/  LDS R2, [UR5+0x18] ;  /* 0x00001805ff027984 */ /* 0x000fe80008000800 */
[----:B------:R-:W5:Y:S01]  /*0710*/  LDS R3, [UR5+0x1c] ;  /* 0x00001c05ff037984 */ /* 0x000f620008000800 */
[----:B0-----:R-:W0:Y:S08]  /*0720*/  F2F.F64.F32 R4, R11 ;  /* 0x0000000b00047310 */ /* 0x001e300000201800 */
[----:B-1----:R-:W1:Y:S01]  /*0730*/  F2F.F64.F32 R6, R14 ;  /* 0x0000000e00067310 */ /* 0x002e620000201800 */
[----:B0-----:R-:W-:-:S07]  /*0740*/  DADD R4, R12, R4 ;  /* 0x000000000c047229 */ /* 0x001fce0000000004 */
[----:B--2---:R-:W0:Y:S01]  /*0750*/  F2F.F64.F32 R8, R15 ;  /* 0x0000000f00087310 */ /* 0x004e220000201800 */
[----:B-1----:R-:W-:-:S07]  /*0760*/  DADD R4, R4, R6 ;  /* 0x0000000004047229 */ /* 0x002fce0000000006 */
[----:B---3--:R-:W1:Y:S01]  /*0770*/  F2F.F64.F32 R6, R16 ;  /* 0x0000001000067310 */ /* 0x008e620000201800 */
[----:B0-----:R-:W-:-:S07]  /*0780*/  DADD R4, R4, R8 ;  /* 0x0000000004047229 */ /* 0x001fce0000000008 */
[----:B----4-:R-:W0:Y:S01]  /*0790*/  F2F.F64.F32 R8, R17 ;  /* 0x0000001100087310 */ /* 0x010e220000201800 */
[----:B-1----:R-:W-:-:S07]  /*07a0*/  DADD R4, R4, R6 ;  /* 0x0000000004047229 */ /* 0x002fce0000000006 */
[----:B-----5:R-:W-:Y:S01]  /*07b0*/  F2F.F64.F32 R12, R3 ;  /* 0x00000003000c7310 */ /* 0x020fe20000201800 */
[----:B0-----:R-:W-:-:S07]  /*07c0*/  DADD R4, R4, R8 ;  /* 0x0000000004047229 */ /* 0x001fce0000000008 */
[----:B------:R-:W0:Y:S08]  /*07d0*/  F2F.F64.F32 R6, R18 ;  /* 0x0000001200067310 */ /* 0x000e300000201800 */
[----:B------:R-:W1:Y:S01]  /*07e0*/  F2F.F64.F32 R8, R2 ;  /* 0x0000000200087310 */ /* 0x000e620000201800 */
[----:B0-----:R-:W-:-:S08]  /*07f0*/  DADD R4, R4, R6 ;  /* 0x0000000004047229 */ /* 0x001fd00000000006 */
[----:B-1----:R-:W-:-:S08]  /*0800*/  DADD R4, R4, R8 ;  /* 0x0000000004047229 */ /* 0x002fd00000000008 */
[----:B------:R-:W-:-:S11]  /*0810*/  DADD R12, R4, R12 ;  /* 0x00000000040c7229 */ /* 0x000fd6000000000c */
.L_x_3:
        /* <DEDUP_REMOVED lines=13> */
[----:B------:R-:W3:Y:S01]  /*08f0*/  LDS R9, [UR5+0xc] ;  /* 0x00000c05ff097984 */ /* 0x000ee20008000800 */
[----:B0-----:R-:W0:Y:S08]  /*0900*/  F2F.F64.F32 R2, R8 ;  /* 0x0000000800027310 */ /* 0x001e300000201800 */
[----:B-1----:R-:W1:Y:S01]  /*0910*/  F2F.F64.F32 R4, R4 ;  /* 0x0000000400047310 */ /* 0x002e620000201800 */
[----:B0-----:R-:W-:-:S07]  /*0920*/  DADD R2, R12, R2 ;  /* 0x000000000c027229 */ /* 0x001fce0000000002 */
[----:B--2---:R-:W0:Y:S01]  /*0930*/  F2F.F64.F32 R6, R6 ;  /* 0x0000000600067310 */ /* 0x004e220000201800 */
[----:B-1----:R-:W-:-:S07]  /*0940*/  DADD R2, R2, R4 ;  /* 0x0000000002027229 */ /* 0x002fce0000000004 */
[----:B---3--:R-:W1:Y:S01]  /*0950*/  F2F.F64.F32 R12, R9 ;  /* 0x00000009000c7310 */ /* 0x008e620000201800 */
[----:B0-----:R-:W-:-:S08]  /*0960*/  DADD R2, R2, R6 ;  /* 0x0000000002027229 */ /* 0x001fd00000000006 */
[----:B-1----:R-:W-:-:S11]  /*0970*/  DADD R12, R2, R12 ;  /* 0x00000000020c7229 */ /* 0x002fd6000000000c */
.L_x_4:
[----:B------:R-:W-:Y:S05]  /*0980*/  @!P1 BRA `(.L_x_0) ;  /* 0x0000000000309947 */ /* 0x000fea0003800000 */
[----:B------:R-:W0:Y:S01]  /*0990*/  S2UR UR6, SR_CgaCtaId ;  /* 0x00000000000679c3 */ /* 0x000e220000008800 */
[----:B------:R-:W-:Y:S01]  /*09a0*/  UMOV UR5, 0x400 ;  /* 0x0000040000057882 */ /* 0x000fe20000000000 */
[----:B------:R-:W-:Y:S01]  /*09b0*/  IMAD.MOV R0, RZ, RZ, -R0 ;  /* 0x000000ffff007224 */ /* 0x000fe200078e0a00 */
[----:B0-----:R-:W-:-:S04]  /*09c0*/  ULEA UR5, UR6, UR5, 0x18 ;  /* 0x0000000506057291 */ /* 0x001fc8000f8ec0ff */
[----:B------:R-:W-:-:S12]  /*09d0*/  ULEA UR4, UR4, UR5, 0x2 ;  /* 0x0000000504047291 */ /* 0x000fd8000f8e10ff */
.L_x_5:
[----:B------:R-:W0:Y:S01]  /*09e0*/  LDS R2, [UR4] ;  /* 0x00000004ff027984 */ /* 0x000e220008000800 */
[----:B------:R-:W-:Y:S01]  /*09f0*/  VIADD R0, R0, 0x1 ;  /* 0x0000000100007836 */ /* 0x000fe20000000000 */
[----:B------:R-:W-:-:S04]  /*0a00*/  UIADD3 UR4, UPT, UPT, UR4, 0x4, URZ ;  /* 0x0000000404047890 */ /* 0x000fc8000fffe0ff */
[----:B------:R-:W-:Y:S01]  /*0a10*/  ISETP.NE.AND P0, PT, R0, RZ, PT ;  /* 0x000000ff0000720c */ /* 0x000fe20003f05270 */
[----:B0-----:R-:W0:Y:S02]  /*0a20*/  F2F.F64.F32 R2, R2 ;  /* 0x0000000200027310 */ /* 0x001e240000201800 */
[----:B0-----:R-:W-:-:S10]  /*0a30*/  DADD R12, R2, R12 ;  /* 0x00000000020c7229 */ /* 0x001fd4000000000c */
[----:B------:R-:W-:Y:S05]  /*0a40*/  @P0 BRA `(.L_x_5) ;  /* 0xfffffffc00e40947 */ /* 0x000fea000383ffff */
.L_x_0:
[----:B0-----:R-:W0:Y:S02]  /*0a50*/  LDC.64 R2, c[0x0][0x388] ;  /* 0x0000e200ff027b82 */ /* 0x001e240000000a00 */
[----:B0-----:R-:W-:Y:S01]  /*0a60*/  STG.E.64 desc[UR8][R2.64], R12 ;  /* 0x0000000c02007986 */ /* 0x001fe2000c101b08 */
[----:B------:R-:W-:Y:S05]  /*0a70*/  EXIT ;  /* 0x000000000000794d */ /* 0x000fea0003800000 */
.L_x_6:
[----:B------:R-:W-:-:S00]  /*0a80*/  BRA `(.L_x_6) ;  /* 0xfffffffc00fc7947 */ /* 0x000fc0000383ffff */
[----:B------:R-:W-:-:S00]  /*0a90*/  NOP ;  /* 0x0000000000007918 */ /* 0x000fc00000000000 */
        /* <DEDUP_REMOVED lines=14> */
.L_x_14:


//--------------------- .text._Z10dot_kernelPdS_  --------------------------
	.section	.text._Z10dot_kernelPdS_,"ax",@progbits
	.align	128
        .global         _Z10dot_kernelPdS_
        .type           _Z10dot_kernelPdS_,@function
        .size           _Z10dot_kernelPdS_,(.L_x_15 - _Z10dot_kernelPdS_)
        .other          _Z10dot_kernelPdS_,@"STO_CUDA_ENTRY STV_DEFAULT"
_Z10dot_kernelPdS_:
.text._Z10dot_kernelPdS_:
[----:B------:R-:W-:Y:S01]  /*0000*/  LDC R1, c[0x0][0x37c] ;  /* 0x0000df00ff017b82 */ /* 0x000fe20000000800 */
[----:B------:R-:W0:Y:S01]  /*0010*/  S2R R3, SR_TID.X ;  /* 0x0000000000037919 */ /* 0x000e220000002100 */
[----:B------:R-:W0:Y:S01]  /*0020*/  LDCU UR12, c[0x0][0x360] ;  /* 0x00006c00ff0c77ac */ /* 0x000e220008000800 */
[----:B------:R-:W0:Y:S01]  /*0030*/  S2R R0, SR_CTAID.X ;  /* 0x0000000000007919 */ /* 0x000e220000002500 */
[----:B------:R-:W1:Y:S01]  /*0040*/  LDCU.64 UR10, c[0x0][0x358] ;  /* 0x00006b00ff0a77ac */ /* 0x000e620008000a00 */
[----:B0-----:R-:W-:-:S05]  /*0050*/  IMAD R5, R0, UR12, R3 ;  /* 0x0000000c00057c24 */ /* 0x001fca000f8e0203 */
[----:B------:R-:W-:-:S13]  /*0060*/  ISETP.GT.U32.AND P0, PT, R5, 0x270f, PT ;  /* 0x0000270f0500780c */ /* 0x000fda0003f04070 */
[----:B------:R-:W0:Y:S02]  /*0070*/  @!P0 LDC.64 R6, c[0x0][0x380] ;  /* 0x0000e000ff068b82 */ /* 0x000e240000000a00 */
[----:B0-----:R-:W-:-:S06]  /*0080*/  @!P0 IMAD.WIDE.U32 R6, R5, 0x8, R6 ;  /* 0x0000000805068825 */ /* 0x001fcc00078e0006 */
[----:B-1----:R-:W2:Y:S01]  /*0090*/  @!P0 LDG.E.64 R6, desc[UR10][R6.64] ;  /* 0x0000000a06068981 */ /* 0x002ea2000c1e1b00 */
[----:B------:R-:W-:Y:S02]  /*00a0*/  CS2R R4, SRZ ;  /* 0x0000000000047805 */ /* 0x000fe4000001ff00 */
[C---:B------:R-:W-:Y:S01]  /*00b0*/  ISETP.NE.AND P1, PT, R3.reuse, RZ, PT ;  /* 0x000000ff0300720c */ /* 0x040fe20003f25270 */
[----:B------:R-:W-:Y:S01]  /*00c0*/  NOP ;  /* 0x0000000000007918 */ /* 0x000fe20000000000 */
[----:B--2---:R-:W-:Y:S01]  /*00d0*/  @!P0 DMUL R4, R6, R6 ;  /* 0x0000000606048228 */ /* 0x004fe20000000000 */
[----:B------:R-:W-:-:S06]  /*00e0*/  LOP3.LUT P0, RZ, R3, 0x1f, RZ, 0xc0, !PT ;  /* 0x0000001f03ff7812 */ /* 0x000fcc000780c0ff */
[----:B------:R-:W-:Y:S04]  /*00f0*/  SHFL.DOWN PT, R9, R5, 0x10, 0x1f ;  /* 0x0a001f0005097f89 */ /* 0x000fe800000e0000 */
[----:B------:R-:W0:Y:S02]  /*0100*/  SHFL.DOWN PT, R8, R4, 0x10, 0x1f ;  /* 0x0a001f0004087f89 */ /* 0x000e2400000e0000 */
[----:B0-----:R-:W-:-:S07]  /*0110*/  DADD R8, R8, R4 ;  /* 0x0000000008087229 */ /* 0x001fce0000000004 */
[----:B------:R-:W-:Y:S04]  /*0120*/  SHFL.DOWN PT, R11, R9, 0x8, 0x1f ;  /* 0x09001f00090b7f89 */ /* 0x000fe800000e0000 */
[----:B------:R-:W0:Y:S02]  /*0130*/  SHFL.DOWN PT, R10, R8, 0x8, 0x1f ;  /* 0x09001f00080a7f89 */ /* 0x000e2400000e0000 */
[----:B0-----:R-:W-:Y:S01]  /*0140*/  DADD R10, R8, R10 ;  /* 0x00000000080a7229 */ /* 0x001fe2000000000a */
[----:B------:R-:W0:Y:S01]  /*0150*/  @!P0 S2R R9, SR_CgaCtaId ;  /* 0x0000000000098919 */ /* 0x000e220000008800 */
[----:B------:R-:W-:-:S05]  /*0160*/  @!P0 MOV R8, 0x400 ;  /* 0x0000040000088802 */ /* 0x000fca0000000f00 */
[----:B------:R-:W-:Y:S04]  /*0170*/  SHFL.DOWN PT, R13, R11, 0x4, 0x1f ;  /* 0x08801f000b0d7f89 */ /* 0x000fe800000e0000 */
[----:B------:R-:W1:Y:S01]  /*0180*/  SHFL.DOWN PT, R12, R10, 0x4, 0x1f ;  /* 0x08801f000a0c7f89 */ /* 0x000e6200000e0000 */
[----:B0-----:R-:W-:Y:S01]  /*0190*/  @!P0 LEA R8, R9, R8, 0x18 ;  /* 0x0000000809088211 */ /* 0x001fe200078ec0ff */
[----:B-1----:R-:W-:-:S03]  /*01a0*/  DADD R6, R10, R12 ;  /* 0x000000000a067229 */ /* 0x002fc6000000000c */
[----:B------:R-:W-:-:S04]  /*01b0*/  @!P0 LEA.HI R3, R3, R8, RZ, 0x1d ;  /* 0x0000000803038211 */ /* 0x000fc800078fe8ff */
        /* <DEDUP_REMOVED lines=10> */
[----:B------:R-:W-:-:S09]  /*0260*/  UISETP.GE.U32.AND UP0, UPT, UR12, 0x40, UPT ;  /* 0x000000400c00788c */ /* 0x000fd2000bf06070 */
[----:B------:R-:W-:Y:S05]  /*0270*/  BRA.U !UP0, `(.L_x_7) ;  /* 0x0000000508f87547 */ /* 0x000fea000b800000 */
[----:B------:R-:W-:Y:S02]  /*0280*/  ULEA.HI UR4, UR12, 0xfffffffe, URZ, 0x1b ;  /* 0xfffffffe0c047891 */ /* 0x000fe4000f8fd8ff */
[----:B------:R-:W-:Y:S02]  /*0290*/  ULEA.HI UR5, UR12, 0xffffffff, URZ, 0x1b ;  /* 0xffffffff0c057891 */ /* 0x000fe4000f8fd8ff */
[----:B------:R-:W-:Y:S02]  /*02a0*/  UISETP.GE.U32.AND UP0, UPT, UR4, 0xf, UPT ;  /* 0x0000000f0400788c */ /* 0x000fe4000bf06070 */
[----:B------:R-:W-:Y:S01]  /*02b0*/  ULOP3.LUT UR8, UR5, 0xf, URZ, 0xc0, !UPT ;  /* 0x0000000f05087892 */ /* 0x000fe2000f8ec0ff */
[----:B------:R-:W-:-:S06]  /*02c0*/  UMOV UR4, 0x1 ;  /* 0x0000000100047882 */ /* 0x000fcc0000000000 */
[----:B------:R-:W-:Y:S05]  /*02d0*/  BRA.U !UP0, `(.L_x_8) ;  /* 0x0000000108c87547 */ /* 0x000fea000b800000 */
[----:B------:R-:W1:Y:S01]  /*02e0*/  S2UR UR7, SR_CgaCtaId ;  /* 0x00000000000779c3 */ /* 0x000e620000008800 */
[----:B------:R-:W-:Y:S01]  /*02f0*/  ULOP3.LUT UR4, UR5, 0xfffffff0, URZ, 0xc0, !UPT ;  /* 0xfffffff005047892 */ /* 0x000fe2000f8ec0ff */
[----:B------:R-:W-:Y:S02]  /*0300*/  UMOV UR6, 0x400 ;  /* 0x0000040000067882 */ /* 0x000fe40000000000 */
[----:B-1----:R-:W-:Y:S02]  /*0310*/  ULEA UR6, UR7, UR6, 0x18 ;  /* 0x0000000607067291 */ /* 0x002fe4000f8ec0ff */
[----:B------:R-:W-:Y:S02]  /*0320*/  UIADD3 UR7, UPT, UPT, -UR4, URZ, URZ ;  /* 0x000000ff04077290 */ /* 0x000fe4000fffe1ff */
[----:B------:R-:W-:Y:S01]  /*0330*/  UIADD3 UR6, UPT, UPT, UR6, 0x20, URZ ;  /* 0x0000002006067890 */ /* 0x000fe2000fffe0ff */
[----:B------:R-:W-:-:S11]  /*0340*/  UMOV UR4, URZ ;  /* 0x000000ff00047c82 */ /* 0x000fd60008000000 */
.L_x_9:
[----:B------:R-:W0:Y:S01]  /*0350*/  LDS.128 R20, [UR6+-0x20] ;  /* 0xffffe006ff147984 */ /* 0x000e220008000c00 */
[----:B------:R-:W-:Y:S02]  /*0360*/  UIADD3 UR7, UPT, UPT, UR7, 0x10, URZ ;  /* 0x0000001007077890 */ /* 0x000fe4000fffe0ff */
[----:B------:R-:W-:Y:S01]  /*0370*/  UIADD3 UR4, UPT, UPT, UR4, 0x10, URZ ;  /* 0x0000001004047890 */ /* 0x000fe2000fffe0ff */
[----:B------:R-:W1:Y:S01]  /*0380*/  LDS.128 R8, [UR6+-0x10] ;  /* 0xfffff006ff087984 */ /* 0x000e620008000c00 */
[----:B------:R-:W-:-:S03]  /*0390*/  UISETP.NE.AND UP0, UPT, UR7, URZ, UPT ;  /* 0x000000ff0700728c */ /* 0x000fc6000bf05270 */
[----:B------:R-:W2:Y:S01]  /*03a0*/  LDS.128 R4, [UR6] ;  /* 0x00000006ff047984 */ /* 0x000ea20008000c00 */
[----:B0-----:R-:W0:Y:S08]  /*03b0*/  F2F.F64.F32 R2, R21 ;  /* 0x0000001500027310 */ /* 0x001e300000201800 */
[----:B------:R-:W3:Y:S01]  /*03c0*/  F2F.F64.F32 R14, R22 ;  /* 0x00000016000e7310 */ /* 0x000ee20000201800 */
[----:B0-----:R-:W-:-:S07]  /*03d0*/  DADD R2, R2, R12 ;  /* 0x0000000002027229 */ /* 0x001fce000000000c */
[----:B------:R-:W0:Y:S01]  /*03e0*/  F2F.F64.F32 R16, R23 ;  /* 0x0000001700107310 */ /* 0x000e220000201800 */
[----:B---3--:R-:W-:-:S07]  /*03f0*/  DADD R2, R2, R14 ;  /* 0x0000000002027229 */ /* 0x008fce000000000e */
[----:B-1----:R-:W1:Y:S01]  /*0400*/  F2F.F64.F32 R12, R8 ;  /* 0x00000008000c7310 */ /* 0x002e620000201800 */
[----:B0-----:R-:W-:-:S07]  /*0410*/  DADD R2, R2, R16 ;  /* 0x0000000002027229 */ /* 0x001fce0000000010 */
[----:B------:R-:W0:Y:S01]  /*0420*/  F2F.F64.F32 R14, R9 ;  /* 0x00000009000e7310 */ /* 0x000e220000201800 */
[----:B-1----:R-:W-:-:S07]  /*0430*/  DADD R2, R2, R12 ;  /* 0x0000000002027229 */ /* 0x002fce000000000c */
[----:B------:R-:W1:Y:S01]  /*0440*/  F2F.F64.F32 R16, R10 ;  /* 0x0000000a00107310 */ /* 0x000e620000201800 */
[----:B0-----:R-:W-:-:S07]  /*0450*/  DADD R2, R2, R14 ;  /* 0x0000000002027229 */ /* 0x001fce000000000e */
[----:B------:R-:W0:Y:S01]  /*0460*/  F2F.F64.F32 R18, R11 ;  /* 0x0000000b00127310 */ /* 0x000e220000201800 */
[----:B------:R-:W3:Y:S01]  /*0470*/  LDS.128 R12, [UR6+0x10] ;  /* 0x00001006ff0c7984 */ /* 0x000ee20008000c00 */
[----:B-1----:R-:W-:-:S06]  /*0480*/  DADD R2, R2, R16 ;  /* 0x0000000002027229 */ /* 0x002fcc0000000010 */
[----:B--2---:R-:W1:Y:S02]  /*0490*/  F2F.F64.F32 R20, R4 ;  /* 0x0000000400147310 */ /* 0x004e640000201800 */
[----:B0-----:R-:W-:-:S06]  /*04a0*/  DADD R2, R2, R18 ;  /* 0x0000000002027229 */ /* 0x001fcc0000000012 */
[----:B------:R-:W0:Y:S02]  /*04b0*/  F2F.F64.F32 R16, R5 ;  /* 0x0000000500107310 */ /* 0x000e240000201800 */
[----:B-1----:R-:W-:-:S06]  /*04c0*/  DADD R2, R2, R20 ;  /* 0x0000000002027229 */ /* 0x002fcc0000000014 */
[----:B------:R-:W1:Y:S02]  /*04d0*/  F2F.F64.F32 R8, R6 ;  /* 0x0000000600087310 */ /* 0x000e640000201800 */
[----:B0-----:R-:W-:-:S06]  /*04e0*/  DADD R16, R2, R16 ;  /* 0x0000000002107229 */ /* 0x001fcc0000000010 */
[----:B------:R-:W0:Y:S01]  /*04f0*/  F2F.F64.F32 R18, R7 ;  /* 0x0000000700127310 */ /* 0x000e220000201800 */
[----:B------:R-:W2:Y:S01]  /*0500*/  LDS R2, [UR6+0x20] ;  /* 0x00002006ff027984 */ /* 0x000ea20008000800 */
[----:B------:R-:W-:Y:S01]  /*0510*/  UIADD3 UR6, UPT, UPT, UR6, 0x40, URZ ;  /* 0x0000004006067890 */ /* 0x000fe2000fffe0ff */
[----:B-1----:R-:W-:-:S05]  /*0520*/  DADD R8, R16, R8 ;  /* 0x0000000010087229 */ /* 0x002fca0000000008 */
[----:B---3--:R-:W1:Y:S03]  /*0530*/  F2F.F64.F32 R10, R12 ;  /* 0x0000000c000a7310 */ /* 0x008e660000201800 */
[----:B0-----:R-:W-:-:S05]  /*0540*/  DADD R8, R8, R18 ;  /* 0x0000000008087229 */ /* 0x001fca0000000012 */
[----:B------:R-:W0:Y:S03]  /*0550*/  F2F.F64.F32 R16, R13 ;  /* 0x0000000d00107310 */ /* 0x000e260000201800 */
[----:B-1----:R-:W-:-:S05]  /*0560*/  DADD R8, R8, R10 ;  /* 0x0000000008087229 */ /* 0x002fca000000000a */
[----:B------:R-:W1:Y:S03]  /*0570*/  F2F.F64.F32 R4, R14 ;  /* 0x0000000e00047310 */ /* 0x000e660000201800 */
[----:B0-----:R-:W-:-:S05]  /*0580*/  DADD R8, R8, R16 ;  /* 0x0000000008087229 */ /* 0x001fca0000000010 */
[----:B------:R-:W0:Y:S03]  /*0590*/  F2F.F64.F32 R10, R15 ;  /* 0x0000000f000a7310 */ /* 0x000e260000201800 */
[----:B-1----:R-:W-:-:S05]  /*05a0*/  DADD R4, R8, R4 ;  /* 0x0000000008047229 */ /* 0x002fca0000000004 */
[----:B--2---:R-:W1:Y:S03]  /*05b0*/  F2F.F64.F32 R2, R2 ;  /* 0x0000000200027310 */ /* 0x004e660000201800 */
[----:B0-----:R-:W-:-:S08]  /*05c0*/  DADD R4, R4, R10 ;  /* 0x0000000004047229 */ /* 0x001fd0000000000a */
[----:B-1----:R-:W-:Y:S01]  /*05d0*/  DADD R12, R4, R2 ;  /* 0x00000000040c7229 */ /* 0x002fe20000000002 */
[----:B------:R-:W-:Y:S10]  /*05e0*/  BRA.U UP0, `(.L_x_9) ;  /* 0xfffffffd00587547 */ /* 0x000ff4000b83ffff */
[----:B------:R-:W-:-:S12]  /*05f0*/  UIADD3 UR4, UPT, UPT, UR4, 0x1, URZ ;  /* 0x0000000104047890 */ /* 0x000fd8000fffe0ff */
.L_x_8:
[----:B------:R-:W-:-:S09]  /*0600*/  UISETP.NE.AND UP0, UPT, UR8, URZ, UPT ;  /* 0x000000ff0800728c */ /* 0x000fd2000bf05270 */
[----:B------:R-:W-:Y:S05]  /*0610*/  BRA.U !UP0, `(.L_x_7) ;  /* 0x0000000508107547 */ /* 0x000fea000b800000 */
[----:B------:R-:W-:Y:S02]  /*0620*/  UISETP.GE.U32.AND UP0, UPT, UR8, 0x8, UPT ;  /* 0x000000080800788c */ /* 0x000fe4000bf06070 */
[----:B------:R-:W-:-:S04]  /*0630*/  ULOP3.LUT UR9, UR5, 0x7, URZ, 0xc0, !UPT ;  /* 0x0000000705097892 */ /* 0x000fc8000f8ec0ff */
[----:B------:R-:W-:-:S03]  /*0640*/  UISETP.NE.AND UP1, UPT, UR9, URZ, UPT ;  /* 0x000000ff0900728c */ /* 0x000fc6000bf25270 */
[----:B------:R-:W-:Y:S08]  /*0650*/  BRA.U !UP0, `(.L_x_10) ;  /* 0x0000000108747547 */ /* 0x000ff0000b800000 */
[----:B------:R-:W1:Y:S01]  /*0660*/  S2UR UR7, SR_CgaCtaId ;  /* 0x00000000000779c3 */ /* 0x000e620000008800 */
[----:B------:R-:W-:Y:S02]  /*0670*/  UMOV UR6, 0x400 ;  /* 0x0000040000067882 */ /* 0x000fe40000000000 */
[----:B-1----:R-:W-:-:S04]  /*0680*/  ULEA UR6, UR7, UR6, 0x18 ;  /* 0x0000000607067291 */ /* 0x002fc8000f8ec0ff */
[----:B------:R-:W-:Y:S02]  /*0690*/  ULEA UR6, UR4, UR6, 0x2 ;  /* 0x0000000604067291 */ /* 0x000fe4000f8e10ff */
[----:B------:R-:W-:-:S07]  /*06a0*/  UIADD3 UR4, UPT, UPT, UR4, 0x8, URZ ;  /* 0x0000000804047890 */ /* 0x000fce000fffe0ff */
[----:B------:R-:W1:Y:S04]  /*06b0*/  LDS R10, [UR6] ;  /* 0x00000006ff0a7984 */ /* 0x000e680008000800 */
[----:B------:R-:W2:Y:S04]  /*06c0*/  LDS R11, [UR6+0x4] ;  /* 0x00000406ff0b7984 */ /* 0x000ea80008000800 */
[----:B------:R-:W3:Y:S04]  /*06d0*/  LDS R14, [UR6+0x8] ;  /* 0x00000806ff0e7984 */ /* 0x000ee80008000800 */
[----:B------:R-:W4:Y:S04]  /*06e0*/  LDS R15, [UR6+0xc] ;  /* 0x00000c06ff0f7984 */ /* 0x000f280008000800 */
[----:B------:R-:W5:Y:S04]  /*06f0*/  LDS R16, [UR6+0x10] ;  /* 0x00001006ff107984 */ /* 0x000f680008000800 */
[----:B------:R-:W-:Y:S04]  /*0700*/  LDS R17, [UR6+0x14] ;  /* 0x00001406ff117984 */ /* 0x000fe80008000800 */
[----:B0-----:R-:W-:Y:S04]  /*0710*/  LDS R2, [UR6+0x18] ;  /* 0x00001806ff027984 */ /* 0x001fe80008000800 */
[----:B------:R-:W0:Y:S01]  /*0720*/  LDS R3, [UR6+0x1c] ;  /* 0x00001c06ff037984 */ /* 0x000e220008000800 */
[----:B-1----:R-:W1:Y:S08]  /*0730*/  F2F.F64.F32 R4, R10 ;  /* 0x0000000a00047310 */ /* 0x002e700000201800 */
[----:B--2---:R-:W2:Y:S01]  /*0740*/  F2F.F64.F32 R6, R11 ;  /* 0x0000000b00067310 */ /* 0x004ea20000201800 */
[----:B-1----:R-:W-:-:S07]  /*0750*/  DADD R4, R12, R4 ;  /* 0x000000000c047229 */ /* 0x002fce0000000004 */
[----:B---3--:R-:W1:Y:S01]  /*0760*/  F2F.F64.F32 R8, R14 ;  /* 0x0000000e00087310 */ /* 0x008e620000201800 */
[----:B--2---:R-:W-:-:S07]  /*0770*/  DADD R4, R4, R6 ;  /* 0x0000000004047229 */ /* 0x004fce0000000006 */
[----:B----4-:R-:W2:Y:S01]  /*0780*/  F2F.F64.F32 R6, R15 ;  /* 0x0000000f00067310 */ /* 0x010ea20000201800 */
[----:B-1----:R-:W-:-:S07]  /*0790*/  DADD R4, R4, R8 ;  /* 0x0000000004047229 */ /* 0x002fce0000000008 */
[----:B-----5:R-:W1:Y:S01]  /*07a0*/  F2F.F64.F32 R8, R16 ;  /* 0x0000001000087310 */ /* 0x020e620000201800 */
[----:B--2---:R-:W-:-:S07]  /*07b0*/  DADD R4, R4, R6 ;  /* 0x0000000004047229 */ /* 0x004fce0000000006 */
[----:B0-----:R-:W-:Y:S01]  /*07c0*/  F2F.F64.F32 R12, R3 ;  /* 0x00000003000c7310 */ /* 0x001fe20000201800 */
[----:B-1----:R-:W-:-:S07]  /*07d0*/  DADD R4, R4, R8 ;  /* 0x0000000004047229 */ /* 0x002fce0000000008 */
[----:B------:R-:W0:Y:S08]  /*07e0*/  F2F.F64.F32 R6, R17 ;  /* 0x0000001100067310 */ /* 0x000e300000201800 */
[----:B------:R-:W1:Y:S01]  /*07f0*/  F2F.F64.F32 R8, R2 ;  /* 0x0000000200087310 */ /* 0x000e620000201800 */
[----:B0-----:R-:W-:-:S08]  /*0800*/  DADD R4, R4, R6 ;  /* 0x0000000004047229 */ /* 0x001fd00000000006 */
[----:B-1----:R-:W-:-:S08]  /*0810*/  DADD R4, R4, R8 ;  /* 0x0000000004047229 */ /* 0x002fd00000000008 */
[----:B------:R-:W-:-:S11]  /*0820*/  DADD R12, R4, R12 ;  /* 0x00000000040c7229 */ /* 0x000fd6000000000c */
.L_x_10:
        /* <DEDUP_REMOVED lines=22> */
.L_x_11:
[----:B------:R-:W-:Y:S05]  /*0990*/  BRA.U !UP1, `(.L_x_7) ;  /* 0x0000000109307547 */ /* 0x000fea000b800000 */
[----:B------:R-:W1:Y:S01]  /*09a0*/  S2UR UR7, SR_CgaCtaId ;  /* 0x00000000000779c3 */ /* 0x000e620000008800 */
[----:B------:R-:W-:Y:S01]  /*09b0*/  UMOV UR6, 0x400 ;  /* 0x0000040000067882 */ /* 0x000fe20000000000 */
[----:B------:R-:W-:Y:S02]  /*09c0*/  UIADD3 UR5, UPT, UPT, -UR5, URZ, URZ ;  /* 0x000000ff05057290 */ /* 0x000fe4000fffe1ff */
[----:B-1----:R-:W-:-:S04]  /*09d0*/  ULEA UR6, UR7, UR6, 0x18 ;  /* 0x0000000607067291 */ /* 0x002fc8000f8ec0ff */
[----:B------:R-:W-:-:S12]  /*09e0*/  ULEA UR4, UR4, UR6, 0x2 ;  /* 0x0000000604047291 */ /* 0x000fd8000f8e10ff */
.L_x_12:
[----:B0-----:R-:W0:Y:S01]  /*09f0*/  LDS R2, [UR4] ;  /* 0x00000004ff027984 */ /* 0x001e220008000800 */
[----:B------:R-:W-:Y:S02]  /*0a00*/  UIADD3 UR5, UPT, UPT, UR5, 0x1, URZ ;  /* 0x0000000105057890 */ /* 0x000fe4000fffe0ff */
[----:B------:R-:W-:Y:S02]  /*0a10*/  UIADD3 UR4, UPT, UPT, UR4, 0x4, URZ ;  /* 0x0000000404047890 */ /* 0x000fe4000fffe0ff */
[----:B------:R-:W-:Y:S01]  /*0a20*/  UISETP.NE.AND UP0, UPT, UR5, URZ, UPT ;  /* 0x000000ff0500728c */ /* 0x000fe2000bf05270 */
[----:B0-----:R-:W0:Y:S02]  /*0a30*/  F2F.F64.F32 R2, R2 ;  /* 0x0000000200027310 */ /* 0x001e240000201800 */
[----:B0-----:R-:W-:-:S06]  /*0a40*/  DADD R12, R2, R12 ;  /* 0x00000000020c7229 */ /* 0x001fcc000000000c */
[----:B------:R-:W-:Y:S05]  /*0a50*/  BRA.U UP0, `(.L_x_12) ;  /* 0xfffffffd00e47547 */ /* 0x000fea000b83ffff */
.L_x_7:
[----:B0-----:R-:W0:Y:S02]  /*0a60*/  LDC.64 R2, c[0x0][0x388] ;  /* 0x0000e200ff027b82 */ /* 0x001e240000000a00 */
[----:B0-----:R-:W-:-:S05]  /*0a70*/  IMAD.WIDE.U32 R2, R0, 0x8, R2 ;  /* 0x0000000800027825 */ /* 0x001fca00078e0002 */
[----:B------:R-:W-:Y:S01]  /*0a80*/  STG.E.64 desc[UR10][R2.64], R12 ;  /* 0x0000000c02007986 */ /* 0x000fe2000c101b0a */
[----:B------:R-:W-:Y:S05]  /*0a90*/  EXIT ;  /* 0x000000000000794d */ /* 0x000fea0003800000 */
.L_x_13:
        /* <DEDUP_REMOVED lines=14> */
.L_x_15:


//--------------------- .nv.shared._Z10sum_kernelPdS_ --------------------------
	.section	.nv.shared._Z10sum_kernelPdS_,"aw",@nobits
	.sectionflags	@""
	.align	4
.nv.shared._Z10sum_kernelPdS_:
	.zero		1152


//--------------------- .nv.shared.reserved.0     --------------------------
	.section	.nv.shared.reserved.0,"aw",@nobits
	.weak		__nv_reservedSMEM_offset_0_alias
	.size		__nv_reservedSMEM_offset_0_alias, 0, 64
	.other		__nv_reservedSMEM_offset_0_alias,@"STO_CUDA_RESERVED_SHARED STV_DEFAULT"
__nv_reservedSMEM_offset_0_alias:
	.zero		0
	.zero		64


//--------------------- .nv.shared._Z10dot_kernelPdS_ --------------------------
	.section	.nv.shared._Z10dot_kernelPdS_,"aw",@nobits
	.sectionflags	@""
	.align	4
.nv.shared._Z10dot_kernelPdS_:
	.zero		1152


//--------------------- .nv.constant0._Z10sum_kernelPdS_ --------------------------
	.section	.nv.constant0._Z10sum_kernelPdS_,"a",@progbits
	.sectionflags	@""
	.align	4
.nv.constant0._Z10sum_kernelPdS_:
	.zero		912


//--------------------- .nv.constant0._Z10dot_kernelPdS_ --------------------------
	.section	.nv.constant0._Z10dot_kernelPdS_,"a",@progbits
	.sectionflags	@""
	.align	4
.nv.constant0._Z10dot_kernelPdS_:
	.zero		912


//--------------------- SYMBOLS --------------------------

	.type		.nv.reservedSmem.offset0,@object
	.size		.nv.reservedSmem.offset0,0x4
	.type		.nv.reservedSmem.cap,@object
	.size		.nv.reservedSmem.cap,0x4
